//
// Generated by NVIDIA NVVM Compiler
//
// Compiler Build ID: CL-36424714
// Cuda compilation tools, release 13.0, V13.0.88
// Based on NVVM 20.0.0
//

.version 9.0
.target sm_100
.address_size 64

	// .globl	_Z27gpu_square_matrix_transposePiS_i

.visible .entry _Z27gpu_square_matrix_transposePiS_i(
	.param .u64 .ptr .align 1 _Z27gpu_square_matrix_transposePiS_i_param_0,
	.param .u64 .ptr .align 1 _Z27gpu_square_matrix_transposePiS_i_param_1,
	.param .u32 _Z27gpu_square_matrix_transposePiS_i_param_2
)
{
	.reg .pred 	%p<11>;
	.reg .b32 	%r<29>;
	.reg .b64 	%rd<9>;

	ld.param.u64 	%rd3, [_Z27gpu_square_matrix_transposePiS_i_param_0];
	ld.param.u64 	%rd4, [_Z27gpu_square_matrix_transposePiS_i_param_1];
	ld.param.u32 	%r11, [_Z27gpu_square_matrix_transposePiS_i_param_2];
	mov.u32 	%r12, %ctaid.y;
	mov.u32 	%r13, %ntid.y;
	mov.u32 	%r14, %tid.y;
	mad.lo.s32 	%r1, %r12, %r13, %r14;
	mov.u32 	%r15, %ctaid.x;
	mov.u32 	%r16, %ntid.x;
	mov.u32 	%r17, %tid.x;
	mad.lo.s32 	%r2, %r15, %r16, %r17;
	max.s32 	%r18, %r1, %r2;
	setp.ge.s32 	%p1, %r18, %r11;
	setp.lt.s32 	%p2, %r11, 1;
	or.pred  	%p3, %p1, %p2;
	@%p3 bra 	$L__BB0_12;
	cvta.to.global.u64 	%rd5, %rd3;
	cvta.to.global.u64 	%rd6, %rd4;
	mad.lo.s32 	%r19, %r11, %r1, %r2;
	mad.lo.s32 	%r20, %r11, %r2, %r1;
	mul.wide.u32 	%rd7, %r19, 4;
	add.s64 	%rd1, %rd5, %rd7;
	mul.wide.u32 	%rd8, %r20, 4;
	add.s64 	%rd2, %rd6, %rd8;
	and.b32  	%r3, %r11, 15;
	setp.lt.u32 	%p4, %r11, 16;
	@%p4 bra 	$L__BB0_4;
	ld.global.u32 	%r28, [%rd1];
	and.b32  	%r21, %r11, 2147483632;
	neg.s32 	%r27, %r21;
$L__BB0_3:
	.pragma "nounroll";
	st.global.u32 	[%rd2], %r28;
	ld.global.u32 	%r22, [%rd1];
	st.global.u32 	[%rd2], %r22;
	ld.global.u32 	%r28, [%rd1];
	st.global.u32 	[%rd2], %r28;
	add.s32 	%r27, %r27, 16;
	setp.ne.s32 	%p5, %r27, 0;
	@%p5 bra 	$L__BB0_3;
$L__BB0_4:
	setp.eq.s32 	%p6, %r3, 0;
	@%p6 bra 	$L__BB0_12;
	and.b32  	%r10, %r11, 7;
	setp.lt.u32 	%p7, %r3, 8;
	@%p7 bra 	$L__BB0_7;
	ld.global.u32 	%r23, [%rd1];
	st.global.u32 	[%rd2], %r23;
$L__BB0_7:
	setp.eq.s32 	%p8, %r10, 0;
	@%p8 bra 	$L__BB0_12;
	setp.lt.u32 	%p9, %r10, 4;
	@%p9 bra 	$L__BB0_10;
	ld.global.u32 	%r24, [%rd1];
	st.global.u32 	[%rd2], %r24;
$L__BB0_10:
	and.b32  	%r25, %r11, 3;
	setp.eq.s32 	%p10, %r25, 0;
	@%p10 bra 	$L__BB0_12;
	ld.global.u32 	%r26, [%rd1];
	st.global.u32 	[%rd2], %r26;
$L__BB0_12:
	ret;

}


// ===== COMPILED SASS (sm_100) =====

	.target	sm_100

	.elftype	@"ET_EXEC"


//--------------------- .note.nv.tkinfo           --------------------------
	.section	.note.nv.tkinfo,"",@"SHT_NOTE"
	.sectionflags	@"SHF_NOTE_NV_TKINFO"
	.tkinfo
        /*0018*/ 	.word	0x00000002
        /*0030*/ 	.string	""
        /*0030*/ 	.string	"ptxas"
        /*0030*/ 	.string	"Cuda compilation tools, release 13.0, V13.0.88"
        /*0030*/ 	.string	"Build cuda_13.0.r13.0/compiler.36424714_0"
        /*0030*/ 	.string	"-arch sm_100 -m 64 "



//--------------------- .note.nv.cuinfo           --------------------------
	.section	.note.nv.cuinfo,"",@"SHT_NOTE"
	.sectionflags	@"SHF_NOTE_NV_CUINFO"
        /*0018*/ 	.short	0x0002
        /*001a*/ 	.short	0x0064
        /*001c*/ 	.short	0x0082
	.zero		2


//--------------------- .nv.info                  --------------------------
	.section	.nv.info,"",@"SHT_CUDA_INFO"
	.align	4


	//----- nvinfo : EIATTR_REGCOUNT
	.align		4
        /*0000*/ 	.byte	0x04, 0x2f
        /*0002*/ 	.short	(.L_1 - .L_0)
	.align		4
.L_0:
        /*0004*/ 	.word	index@(_Z27gpu_square_matrix_transposePiS_i)
        /*0008*/ 	.word	0x0000000e


	//----- nvinfo : EIATTR_FRAME_SIZE
	.align		4
.L_1:
        /*000c*/ 	.byte	0x04, 0x11
        /*000e*/ 	.short	(.L_3 - .L_2)
	.align		4
.L_2:
        /*0010*/ 	.word	index@(_Z27gpu_square_matrix_transposePiS_i)
        /*0014*/ 	.word	0x00000000


	//----- nvinfo : EIATTR_MIN_STACK_SIZE
	.align		4
.L_3:
        /*0018*/ 	.byte	0x04, 0x12
        /*001a*/ 	.short	(.L_5 - .L_4)
	.align		4
.L_4:
        /*001c*/ 	.word	index@(_Z27gpu_square_matrix_transposePiS_i)
        /*0020*/ 	.word	0x00000000
.L_5:


//--------------------- .nv.compat                --------------------------
	.section	.nv.compat,"",@"SHT_CUDA_COMPAT_INFO"
	.align	4
        /*0000*/ 	.byte	0x02, 0x09, 0x00, 0x00, 0x02, 0x02, 0x01, 0x00, 0x02, 0x05, 0x05, 0x00, 0x03, 0x07, 0x01, 0x01
        /*0010*/ 	.byte	0x02, 0x03, 0x00, 0x00, 0x02, 0x06, 0x01, 0x00, 0x04, 0x0b, 0x08, 0x00, 0x09, 0x00, 0x00, 0x00
        /*0020*/ 	.byte	0x00, 0x00, 0x00, 0x00


//--------------------- .nv.info._Z27gpu_square_matrix_transposePiS_i --------------------------
	.section	.nv.info._Z27gpu_square_matrix_transposePiS_i,"",@"SHT_CUDA_INFO"
	.sectionflags	@""
	.align	4


	//----- nvinfo : EIATTR_CUDA_API_VERSION
	.align		4
        /*0000*/ 	.byte	0x04, 0x37
        /*0002*/ 	.short	(.L_7 - .L_6)
.L_6:
        /*0004*/ 	.word	0x00000082


	//----- nvinfo : EIATTR_KPARAM_INFO
	.align		4
.L_7:
        /*0008*/ 	.byte	0x04, 0x17
        /*000a*/ 	.short	(.L_9 - .L_8)
.L_8:
        /*000c*/ 	.word	0x00000000
        /*0010*/ 	.short	0x0002
        /*0012*/ 	.short	0x0010
        /*0014*/ 	.byte	0x00, 0xf0, 0x11, 0x00


	//----- nvinfo : EIATTR_KPARAM_INFO
	.align		4
.L_9:
        /*0018*/ 	.byte	0x04, 0x17
        /*001a*/ 	.short	(.L_11 - .L_10)
.L_10:
        /*001c*/ 	.word	0x00000000
        /*0020*/ 	.short	0x0001
        /*0022*/ 	.short	0x0008
        /*0024*/ 	.byte	0x00, 0xf5, 0x21, 0x00


	//----- nvinfo : EIATTR_KPARAM_INFO
	.align		4
.L_11:
        /*0028*/ 	.byte	0x04, 0x17
        /*002a*/ 	.short	(.L_13 - .L_12)
.L_12:
        /*002c*/ 	.word	0x00000000
        /*0030*/ 	.short	0x0000
        /*0032*/ 	.short	0x0000
        /*0034*/ 	.byte	0x00, 0xf5, 0x21, 0x00


	//----- nvinfo : EIATTR_SPARSE_MMA_MASK
	.align		4
.L_13:
        /*0038*/ 	.byte	0x03, 0x50
        /*003a*/ 	.short	0x0000


	//----- nvinfo : EIATTR_MAXREG_COUNT
	.align		4
        /*003c*/ 	.byte	0x03, 0x1b
        /*003e*/ 	.short	0x00ff


	//----- nvinfo : EIATTR_MERCURY_ISA_VERSION
	.align		4
        /*0040*/ 	.byte	0x03, 0x5f
        /*0042*/ 	.short	0x0101


	//----- nvinfo : EIATTR_VRC_CTA_INIT_COUNT
	.align		4
        /*0044*/ 	.byte	0x02, 0x4a
	.zero		1
	.zero		1


	//----- nvinfo : EIATTR_EXIT_INSTR_OFFSETS
	.align		4
        /*0048*/ 	.byte	0x04, 0x1c
        /*004a*/ 	.short	(.L_15 - .L_14)


	//   ....[0]....
.L_14:
        /*004c*/ 	.word	0x000000d0


	//   ....[1]....
        /*0050*/ 	.word	0x00000240


	//   ....[2]....
        /*0054*/ 	.word	0x000002b0


	//   ....[3]....
        /*0058*/ 	.word	0x00000310


	//   ....[4]....
        /*005c*/ 	.word	0x00000340


	//----- nvinfo : EIATTR_CBANK_PARAM_SIZE
	.align		4
.L_15:
        /*0060*/ 	.byte	0x03, 0x19
        /*0062*/ 	.short	0x0014


	//----- nvinfo : EIATTR_PARAM_CBANK
	.align		4
        /*0064*/ 	.byte	0x04, 0x0a
        /*0066*/ 	.short	(.L_17 - .L_16)
	.align		4
.L_16:
        /*0068*/ 	.word	index@(.nv.constant0._Z27gpu_square_matrix_transposePiS_i)
        /*006c*/ 	.short	0x0380
        /*006e*/ 	.short	0x0014


	//----- nvinfo : EIATTR_SW_WAR
	.align		4
.L_17:
        /*0070*/ 	.byte	0x04, 0x36
        /*0072*/ 	.short	(.L_19 - .L_18)
.L_18:
        /*0074*/ 	.word	0x00000008
.L_19:


//--------------------- .nv.callgraph             --------------------------
	.section	.nv.callgraph,"",@"SHT_CUDA_CALLGRAPH"
	.align	4
	.sectionentsize	8
	.align		4
        /*0000*/ 	.word	0x00000000
	.align		4
        /*0004*/ 	.word	0xffffffff
	.align		4
        /*0008*/ 	.word	0x00000000
	.align		4
        /*000c*/ 	.word	0xfffffffe
	.align		4
        /*0010*/ 	.word	0x00000000
	.align		4
        /*0014*/ 	.word	0xfffffffd
	.align		4
        /*0018*/ 	.word	0x00000000
	.align		4
        /*001c*/ 	.word	0xfffffffc


//--------------------- .text._Z27gpu_square_matrix_transposePiS_i --------------------------
	.section	.text._Z27gpu_square_matrix_transposePiS_i,"ax",@progbits
	.align	128
        .global         _Z27gpu_square_matrix_transposePiS_i
        .type           _Z27gpu_square_matrix_transposePiS_i,@function
        .size           _Z27gpu_square_matrix_transposePiS_i,(.L_x_5 - _Z27gpu_square_matrix_transposePiS_i)
        .other          _Z27gpu_square_matrix_transposePiS_i,@"STO_CUDA_ENTRY STV_DEFAULT"
_Z27gpu_square_matrix_transposePiS_i:
.text._Z27gpu_square_matrix_transposePiS_i:
[----:B------:R-:W-:Y:S01]  /*0000*/  LDC R1, c[0x0][0x37c] ;  /* 0x0000df00ff017b82 */ /* 0x000fe20000000800 */
[----:B------:R-:W0:Y:S07]  /*0010*/  S2R R3, SR_TID.Y ;  /* 0x0000000000037919 */ /* 0x000e2e0000002200 */
[----:B------:R-:W0:Y:S01]  /*0020*/  LDC R0, c[0x0][0x364] ;  /* 0x0000d900ff007b82 */ /* 0x000e220000000800 */
[----:B------:R-:W1:Y:S07]  /*0030*/  S2R R2, SR_TID.X ;  /* 0x0000000000027919 */ /* 0x000e6e0000002100 */
[----:B------:R-:W0:Y:S08]  /*0040*/  S2UR UR4, SR_CTAID.Y ;  /* 0x00000000000479c3 */ /* 0x000e300000002600 */
[----:B------:R-:W1:Y:S08]  /*0050*/  S2UR UR5, SR_CTAID.X ;  /* 0x00000000000579c3 */ /* 0x000e700000002500 */
[----:B------:R-:W1:Y:S08]  /*0060*/  LDC R7, c[0x0][0x360] ;  /* 0x0000d800ff077b82 */ /* 0x000e700000000800 */
[----:B------:R-:W2:Y:S01]  /*0070*/  LDC R11, c[0x0][0x390] ;  /* 0x0000e400ff0b7b82 */ /* 0x000ea20000000800 */
[----:B0-----:R-:W-:-:S02]  /*0080*/  IMAD R0, R0, UR4, R3 ;  /* 0x0000000400007c24 */ /* 0x001fc4000f8e0203 */
[----:B-1----:R-:W-:-:S05]  /*0090*/  IMAD R7, R7, UR5, R2 ;  /* 0x0000000507077c24 */ /* 0x002fca000f8e0202 */
[----:B------:R-:W-:Y:S02]  /*00a0*/  VIMNMX R2, PT, PT, R0, R7, !PT ;  /* 0x0000000700027248 */ /* 0x000fe40007fe0100 */
[----:B--2---:R-:W-:-:S04]  /*00b0*/  ISETP.GE.AND P0, PT, R11, 0x1, PT ;  /* 0x000000010b00780c */ /* 0x004fc80003f06270 */
[----:B------:R-:W-:-:S13]  /*00c0*/  ISETP.GE.OR P0, PT, R2, R11, !P0 ;  /* 0x0000000b0200720c */ /* 0x000fda0004706670 */
[----:B------:R-:W-:Y:S05]  /*00d0*/  @P0 EXIT ;  /* 0x000000000000094d */ /* 0x000fea0003800000 */
[----:B------:R-:W0:Y:S01]  /*00e0*/  LDC.64 R2, c[0x0][0x380] ;  /* 0x0000e000ff027b82 */ /* 0x000e220000000a00 */
[C---:B------:R-:W-:Y:S01]  /*00f0*/  ISETP.GE.U32.AND P1, PT, R11.reuse, 0x10, PT ;  /* 0x000000100b00780c */ /* 0x040fe20003f26070 */
[-C--:B------:R-:W-:Y:S01]  /*0100*/  IMAD R9, R0, R11.reuse, R7 ;  /* 0x0000000b00097224 */ /* 0x080fe200078e0207 */
[----:B------:R-:W-:Y:S01]  /*0110*/  LOP3.LUT R6, R11, 0xf, RZ, 0xc0, !PT ;  /* 0x0000000f0b067812 */ /* 0x000fe200078ec0ff */
[----:B------:R-:W-:Y:S01]  /*0120*/  IMAD R7, R7, R11, R0 ;  /* 0x0000000b07077224 */ /* 0x000fe200078e0200 */
[----:B------:R-:W1:Y:S02]  /*0130*/  LDCU.64 UR4, c[0x0][0x358] ;  /* 0x00006b00ff0477ac */ /* 0x000e640008000a00 */
[----:B------:R-:W-:Y:S01]  /*0140*/  ISETP.NE.AND P0, PT, R6, RZ, PT ;  /* 0x000000ff0600720c */ /* 0x000fe20003f05270 */
[----:B------:R-:W2:Y:S01]  /*0150*/  LDC.64 R4, c[0x0][0x388] ;  /* 0x0000e200ff047b82 */ /* 0x000ea20000000a00 */
[----:B0-----:R-:W-:-:S04]  /*0160*/  IMAD.WIDE.U32 R2, R9, 0x4, R2 ;  /* 0x0000000409027825 */ /* 0x001fc800078e0002 */
[----:B--2---:R-:W-:Y:S01]  /*0170*/  IMAD.WIDE.U32 R4, R7, 0x4, R4 ;  /* 0x0000000407047825 */ /* 0x004fe200078e0004 */
[----:B-1----:R-:W-:Y:S06]  /*0180*/  @!P1 BRA `(.L_x_0) ;  /* 0x00000000002c9947 */ /* 0x002fec0003800000 */
[----:B------:R0:W5:Y:S01]  /*0190*/  LDG.E R7, desc[UR4][R2.64] ;  /* 0x0000000402077981 */ /* 0x000162000c1e1900 */
[----:B------:R-:W-:-:S05]  /*01a0*/  LOP3.LUT R0, R11, 0x7ffffff0, RZ, 0xc0, !PT ;  /* 0x7ffffff00b007812 */ /* 0x000fca00078ec0ff */
[----:B------:R-:W-:-:S07]  /*01b0*/  IMAD.MOV R0, RZ, RZ, -R0 ;  /* 0x000000ffff007224 */ /* 0x000fce00078e0a00 */
.L_x_1:
[----:B-----5:R1:W-:Y:S04]  /*01c0*/  STG.E desc[UR4][R4.64], R7 ;  /* 0x0000000704007986 */ /* 0x0203e8000c101904 */
[----:B--2---:R-:W2:Y:S01]  /*01d0*/  LDG.E R9, desc[UR4][R2.64] ;  /* 0x0000000402097981 */ /* 0x004ea2000c1e1900 */
[----:B------:R-:W-:-:S05]  /*01e0*/  VIADD R0, R0, 0x10 ;  /* 0x0000001000007836 */ /* 0x000fca0000000000 */
[----:B------:R-:W-:Y:S01]  /*01f0*/  ISETP.NE.AND P1, PT, R0, RZ, PT ;  /* 0x000000ff0000720c */ /* 0x000fe20003f25270 */
[----:B--2---:R2:W-:Y:S04]  /*0200*/  STG.E desc[UR4][R4.64], R9 ;  /* 0x0000000904007986 */ /* 0x0045e8000c101904 */
[----:B-1----:R-:W3:Y:S04]  /*0210*/  LDG.E R7, desc[UR4][R2.64] ;  /* 0x0000000402077981 */ /* 0x002ee8000c1e1900 */
[----:B---3--:R2:W-:Y:S04]  /*0220*/  STG.E desc[UR4][R4.64], R7 ;  /* 0x0000000704007986 */ /* 0x0085e8000c101904 */
[----:B------:R-:W-:Y:S05]  /*0230*/  @P1 BRA `(.L_x_1) ;  /* 0xfffffffc00e01947 */ /* 0x000fea000383ffff */
.L_x_0:
[----:B------:R-:W-:Y:S05]  /*0240*/  @!P0 EXIT ;  /* 0x000000000000894d */ /* 0x000fea0003800000 */
[----:B------:R-:W-:Y:S02]  /*0250*/  ISETP.GE.U32.AND P0, PT, R6, 0x8, PT ;  /* 0x000000080600780c */ /* 0x000fe40003f06070 */
[----:B------:R-:W-:-:S04]  /*0260*/  LOP3.LUT R0, R11, 0x7, RZ, 0xc0, !PT ;  /* 0x000000070b007812 */ /* 0x000fc800078ec0ff */
[----:B------:R-:W-:-:S07]  /*0270*/  ISETP.NE.AND P1, PT, R0, RZ, PT ;  /* 0x000000ff0000720c */ /* 0x000fce0003f25270 */
[----:B------:R-:W-:Y:S06]  /*0280*/  @!P0 BRA `(.L_x_2) ;  /* 0x0000000000088947 */ /* 0x000fec0003800000 */
[----:B--2---:R-:W2:Y:S04]  /*0290*/  LDG.E R7, desc[UR4][R2.64] ;  /* 0x0000000402077981 */ /* 0x004ea8000c1e1900 */
[----:B--2---:R1:W-:Y:S02]  /*02a0*/  STG.E desc[UR4][R4.64], R7 ;  /* 0x0000000704007986 */ /* 0x0043e4000c101904 */
.L_x_2:
[----:B------:R-:W-:Y:S05]  /*02b0*/  @!P1 EXIT ;  /* 0x000000000000994d */ /* 0x000fea0003800000 */
[----:B------:R-:W-:Y:S02]  /*02c0*/  ISETP.GE.U32.AND P0, PT, R0, 0x4, PT ;  /* 0x000000040000780c */ /* 0x000fe40003f06070 */
[----:B------:R-:W-:-:S11]  /*02d0*/  LOP3.LUT P1, RZ, R11, 0x3, RZ, 0xc0, !PT ;  /* 0x000000030bff7812 */ /* 0x000fd6000782c0ff */
[----:B------:R-:W-:Y:S05]  /*02e0*/  @!P0 BRA `(.L_x_3) ;  /* 0x0000000000088947 */ /* 0x000fea0003800000 */
[----:B-12---:R-:W2:Y:S04]  /*02f0*/  LDG.E R7, desc[UR4][R2.64] ;  /* 0x0000000402077981 */ /* 0x006ea8000c1e1900 */
[----:B--2---:R3:W-:Y:S02]  /*0300*/  STG.E desc[UR4][R4.64], R7 ;  /* 0x0000000704007986 */ /* 0x0047e4000c101904 */
.L_x_3:
[----:B------:R-:W-:Y:S05]  /*0310*/  @!P1 EXIT ;  /* 0x000000000000994d */ /* 0x000fea0003800000 */
[----:B0-----:R-:W4:Y:S04]  /*0320*/  LDG.E R3, desc[UR4][R2.64] ;  /* 0x0000000402037981 */ /* 0x001f28000c1e1900 */
[----:B----4-:R-:W-:Y:S01]  /*0330*/  STG.E desc[UR4][R4.64], R3 ;  /* 0x0000000304007986 */ /* 0x010fe2000c101904 */
[----:B------:R-:W-:Y:S05]  /*0340*/  EXIT ;  /* 0x000000000000794d */ /* 0x000fea0003800000 */
.L_x_4:
[----:B------:R-:W-:-:S00]  /*0350*/  BRA `(.L_x_4) ;  /* 0xfffffffc00fc7947 */ /* 0x000fc0000383ffff */
[----:B------:R-:W-:-:S00]  /*0360*/  NOP ;  /* 0x0000000000007918 */ /* 0x000fc00000000000 */
        /* <DEDUP_REMOVED lines=9> */
.L_x_5:


//--------------------- .nv.shared.reserved.0     --------------------------
	.section	.nv.shared.reserved.0,"aw",@nobits
	.weak		__nv_reservedSMEM_offset_0_alias
	.size		__nv_reservedSMEM_offset_0_alias, 0, 64
	.other		__nv_reservedSMEM_offset_0_alias,@"STO_CUDA_RESERVED_SHARED STV_DEFAULT"
__nv_reservedSMEM_offset_0_alias:
	.zero		0
	.zero		64


//--------------------- .nv.constant0._Z27gpu_square_matrix_transposePiS_i --------------------------
	.section	.nv.constant0._Z27gpu_square_matrix_transposePiS_i,"a",@progbits
	.sectionflags	@""
	.align	4
.nv.constant0._Z27gpu_square_matrix_transposePiS_i:
	.zero		916


//--------------------- SYMBOLS --------------------------

	.type		.nv.reservedSmem.offset0,@object
	.size		.nv.reservedSmem.offset0,0x4
